//
// Generated by NVIDIA NVVM Compiler
//
// Compiler Build ID: CL-36424714
// Cuda compilation tools, release 13.0, V13.0.88
// Based on NVVM 20.0.0
//

.version 9.0
.target sm_100
.address_size 64

	// .globl	_Z13init_gaussianPfS_iiffff
.extern .shared .align 16 .b8 sh[];

.visible .entry _Z13init_gaussianPfS_iiffff(
	.param .u64 .ptr .align 1 _Z13init_gaussianPfS_iiffff_param_0,
	.param .u64 .ptr .align 1 _Z13init_gaussianPfS_iiffff_param_1,
	.param .u32 _Z13init_gaussianPfS_iiffff_param_2,
	.param .u32 _Z13init_gaussianPfS_iiffff_param_3,
	.param .f32 _Z13init_gaussianPfS_iiffff_param_4,
	.param .f32 _Z13init_gaussianPfS_iiffff_param_5,
	.param .f32 _Z13init_gaussianPfS_iiffff_param_6,
	.param .f32 _Z13init_gaussianPfS_iiffff_param_7
)
{
	.reg .pred 	%p<4>;
	.reg .b32 	%r<16>;
	.reg .b32 	%f<29>;
	.reg .b64 	%rd<8>;

	ld.param.u64 	%rd1, [_Z13init_gaussianPfS_iiffff_param_0];
	ld.param.u64 	%rd2, [_Z13init_gaussianPfS_iiffff_param_1];
	ld.param.u32 	%r3, [_Z13init_gaussianPfS_iiffff_param_2];
	ld.param.u32 	%r4, [_Z13init_gaussianPfS_iiffff_param_3];
	ld.param.f32 	%f1, [_Z13init_gaussianPfS_iiffff_param_4];
	ld.param.f32 	%f2, [_Z13init_gaussianPfS_iiffff_param_5];
	ld.param.f32 	%f3, [_Z13init_gaussianPfS_iiffff_param_6];
	ld.param.f32 	%f4, [_Z13init_gaussianPfS_iiffff_param_7];
	mov.u32 	%r6, %ctaid.x;
	mov.u32 	%r7, %ntid.x;
	mov.u32 	%r8, %tid.x;
	mad.lo.s32 	%r1, %r6, %r7, %r8;
	mov.u32 	%r9, %ctaid.y;
	mov.u32 	%r10, %ntid.y;
	mov.u32 	%r11, %tid.y;
	mad.lo.s32 	%r12, %r9, %r10, %r11;
	setp.ge.s32 	%p1, %r1, %r3;
	setp.ge.s32 	%p2, %r12, %r4;
	or.pred  	%p3, %p1, %p2;
	@%p3 bra 	$L__BB0_2;
	cvta.to.global.u64 	%rd3, %rd1;
	cvta.to.global.u64 	%rd4, %rd2;
	cvt.rn.f32.s32 	%f5, %r1;
	mul.f32 	%f6, %f1, %f5;
	cvt.rn.f32.u32 	%f7, %r12;
	mul.f32 	%f8, %f1, %f7;
	sub.f32 	%f9, %f6, %f2;
	sub.f32 	%f10, %f8, %f3;
	mul.f32 	%f11, %f10, %f10;
	fma.rn.f32 	%f12, %f9, %f9, %f11;
	neg.f32 	%f13, %f12;
	add.f32 	%f14, %f4, %f4;
	mul.f32 	%f15, %f4, %f14;
	div.rn.f32 	%f16, %f13, %f15;
	fma.rn.f32 	%f17, %f16, 0f3BBB989D, 0f3F000000;
	cvt.sat.f32.f32 	%f18, %f17;
	mov.f32 	%f19, 0f4B400001;
	mov.f32 	%f20, 0f437C0000;
	fma.rm.f32 	%f21, %f18, %f20, %f19;
	add.f32 	%f22, %f21, 0fCB40007F;
	neg.f32 	%f23, %f22;
	fma.rn.f32 	%f24, %f16, 0f3FB8AA3B, %f23;
	fma.rn.f32 	%f25, %f16, 0f32A57060, %f24;
	mov.b32 	%r13, %f21;
	shl.b32 	%r14, %r13, 23;
	mov.b32 	%f26, %r14;
	ex2.approx.ftz.f32 	%f27, %f25;
	mul.f32 	%f28, %f27, %f26;
	mad.lo.s32 	%r15, %r3, %r12, %r1;
	mul.wide.s32 	%rd5, %r15, 4;
	add.s64 	%rd6, %rd3, %rd5;
	st.global.f32 	[%rd6], %f28;
	add.s64 	%rd7, %rd4, %rd5;
	st.global.f32 	[%rd7], %f28;
$L__BB0_2:
	ret;

}
	// .globl	_Z16wave_step_sharedPKfS0_Pfiif
.visible .entry _Z16wave_step_sharedPKfS0_Pfiif(
	.param .u64 .ptr .align 1 _Z16wave_step_sharedPKfS0_Pfiif_param_0,
	.param .u64 .ptr .align 1 _Z16wave_step_sharedPKfS0_Pfiif_param_1,
	.param .u64 .ptr .align 1 _Z16wave_step_sharedPKfS0_Pfiif_param_2,
	.param .u32 _Z16wave_step_sharedPKfS0_Pfiif_param_3,
	.param .u32 _Z16wave_step_sharedPKfS0_Pfiif_param_4,
	.param .f32 _Z16wave_step_sharedPKfS0_Pfiif_param_5
)
{
	.reg .pred 	%p<14>;
	.reg .b32 	%r<72>;
	.reg .b32 	%f<20>;
	.reg .b64 	%rd<20>;

	ld.param.u64 	%rd2, [_Z16wave_step_sharedPKfS0_Pfiif_param_0];
	ld.param.u64 	%rd4, [_Z16wave_step_sharedPKfS0_Pfiif_param_1];
	ld.param.u64 	%rd3, [_Z16wave_step_sharedPKfS0_Pfiif_param_2];
	ld.param.u32 	%r21, [_Z16wave_step_sharedPKfS0_Pfiif_param_3];
	ld.param.u32 	%r23, [_Z16wave_step_sharedPKfS0_Pfiif_param_4];
	ld.param.f32 	%f1, [_Z16wave_step_sharedPKfS0_Pfiif_param_5];
	cvta.to.global.u64 	%rd1, %rd4;
	mov.u32 	%r24, %ctaid.x;
	mov.u32 	%r1, %ntid.x;
	mov.u32 	%r2, %tid.x;
	mad.lo.s32 	%r3, %r24, %r1, %r2;
	mov.u32 	%r25, %ctaid.y;
	mov.u32 	%r4, %ntid.y;
	mul.lo.s32 	%r5, %r25, %r4;
	mov.u32 	%r6, %tid.y;
	add.s32 	%r26, %r5, %r6;
	setp.ge.s32 	%p1, %r3, %r21;
	setp.ge.s32 	%p2, %r26, %r23;
	or.pred  	%p3, %p1, %p2;
	@%p3 bra 	$L__BB1_17;
	add.s32 	%r8, %r6, 1;
	add.s32 	%r9, %r1, 2;
	mul.lo.s32 	%r10, %r21, %r26;
	add.s32 	%r11, %r10, %r3;
	mul.wide.s32 	%rd5, %r11, 4;
	add.s64 	%rd6, %rd1, %rd5;
	ld.global.nc.f32 	%f2, [%rd6];
	mad.lo.s32 	%r12, %r9, %r6, %r9;
	add.s32 	%r27, %r12, %r2;
	shl.b32 	%r28, %r27, 2;
	mov.u32 	%r29, sh;
	add.s32 	%r13, %r29, %r28;
	st.shared.f32 	[%r13+4], %f2;
	setp.ne.s32 	%p4, %r2, 0;
	@%p4 bra 	$L__BB1_3;
	setp.lt.s32 	%p5, %r3, 1;
	sub.s32 	%r30, 1, %r3;
	add.s32 	%r31, %r3, -1;
	selp.b32 	%r32, %r30, %r31, %p5;
	add.s32 	%r33, %r10, %r32;
	mul.wide.s32 	%rd7, %r33, 4;
	add.s64 	%rd8, %rd1, %rd7;
	ld.global.nc.f32 	%f3, [%rd8];
	shl.b32 	%r34, %r12, 2;
	add.s32 	%r36, %r29, %r34;
	st.shared.f32 	[%r36], %f3;
$L__BB1_3:
	add.s32 	%r37, %r1, -1;
	setp.ne.s32 	%p6, %r2, %r37;
	@%p6 bra 	$L__BB1_9;
	setp.gt.s32 	%p7, %r3, -2;
	@%p7 bra 	$L__BB1_6;
	not.b32 	%r70, %r3;
	bra.uni 	$L__BB1_8;
$L__BB1_6:
	add.s32 	%r70, %r3, 1;
	setp.lt.s32 	%p8, %r70, %r21;
	@%p8 bra 	$L__BB1_8;
	shl.b32 	%r38, %r21, 1;
	sub.s32 	%r39, %r38, %r3;
	add.s32 	%r70, %r39, -3;
$L__BB1_8:
	add.s32 	%r40, %r70, %r10;
	mul.wide.s32 	%rd9, %r40, 4;
	add.s64 	%rd10, %rd1, %rd9;
	ld.global.nc.f32 	%f4, [%rd10];
	add.s32 	%r41, %r1, %r12;
	shl.b32 	%r42, %r41, 2;
	add.s32 	%r44, %r29, %r42;
	st.shared.f32 	[%r44+4], %f4;
$L__BB1_9:
	setp.ne.s32 	%p9, %r6, 0;
	@%p9 bra 	$L__BB1_14;
	setp.eq.s32 	%p10, %r26, 0;
	mov.b32 	%r71, 1;
	@%p10 bra 	$L__BB1_13;
	add.s32 	%r71, %r26, -1;
	setp.le.u32 	%p11, %r26, %r23;
	@%p11 bra 	$L__BB1_13;
	shl.b32 	%r46, %r23, 1;
	not.b32 	%r47, %r5;
	add.s32 	%r71, %r46, %r47;
$L__BB1_13:
	mad.lo.s32 	%r48, %r71, %r21, %r3;
	mul.wide.s32 	%rd11, %r48, 4;
	add.s64 	%rd12, %rd1, %rd11;
	ld.global.nc.f32 	%f5, [%rd12];
	shl.b32 	%r49, %r2, 2;
	add.s32 	%r51, %r29, %r49;
	st.shared.f32 	[%r51+4], %f5;
$L__BB1_14:
	add.s32 	%r52, %r4, -1;
	setp.ne.s32 	%p12, %r6, %r52;
	@%p12 bra 	$L__BB1_16;
	add.s32 	%r53, %r8, %r5;
	setp.lt.u32 	%p13, %r53, %r23;
	shl.b32 	%r54, %r23, 1;
	sub.s32 	%r55, %r54, %r26;
	add.s32 	%r56, %r55, -3;
	selp.b32 	%r57, %r53, %r56, %p13;
	mad.lo.s32 	%r58, %r57, %r21, %r3;
	mul.wide.s32 	%rd13, %r58, 4;
	add.s64 	%rd14, %rd1, %rd13;
	ld.global.nc.f32 	%f6, [%rd14];
	mad.lo.s32 	%r59, %r9, %r4, %r9;
	add.s32 	%r60, %r59, %r2;
	shl.b32 	%r61, %r60, 2;
	add.s32 	%r63, %r29, %r61;
	st.shared.f32 	[%r63+4], %f6;
$L__BB1_16:
	bar.sync 	0;
	ld.shared.f32 	%f7, [%r13+4];
	ld.shared.f32 	%f8, [%r13];
	ld.shared.f32 	%f9, [%r13+8];
	add.f32 	%f10, %f8, %f9;
	mad.lo.s32 	%r64, %r6, %r9, %r2;
	shl.b32 	%r65, %r64, 2;
	add.s32 	%r67, %r29, %r65;
	ld.shared.f32 	%f11, [%r67+4];
	add.f32 	%f12, %f10, %f11;
	shl.b32 	%r68, %r9, 2;
	add.s32 	%r69, %r13, %r68;
	ld.shared.f32 	%f13, [%r69+4];
	add.f32 	%f14, %f12, %f13;
	fma.rn.f32 	%f15, %f7, 0fC0800000, %f14;
	cvta.to.global.u64 	%rd15, %rd2;
	add.s64 	%rd17, %rd15, %rd5;
	ld.global.nc.f32 	%f16, [%rd17];
	add.f32 	%f17, %f7, %f7;
	sub.f32 	%f18, %f17, %f16;
	fma.rn.f32 	%f19, %f1, %f15, %f18;
	cvta.to.global.u64 	%rd18, %rd3;
	add.s64 	%rd19, %rd18, %rd5;
	st.global.f32 	[%rd19], %f19;
$L__BB1_17:
	ret;

}


// ===== COMPILED SASS (sm_100) =====

	.target	sm_100

	.elftype	@"ET_EXEC"


//--------------------- .note.nv.tkinfo           --------------------------
	.section	.note.nv.tkinfo,"",@"SHT_NOTE"
	.sectionflags	@"SHF_NOTE_NV_TKINFO"
	.tkinfo
        /*0018*/ 	.word	0x00000002
        /*0030*/ 	.string	""
        /*0030*/ 	.string	"ptxas"
        /*0030*/ 	.string	"Cuda compilation tools, release 13.0, V13.0.88"
        /*0030*/ 	.string	"Build cuda_13.0.r13.0/compiler.36424714_0"
        /*0030*/ 	.string	"-arch sm_100 -m 64 "



//--------------------- .note.nv.cuinfo           --------------------------
	.section	.note.nv.cuinfo,"",@"SHT_NOTE"
	.sectionflags	@"SHF_NOTE_NV_CUINFO"
        /*0018*/ 	.short	0x0002
        /*001a*/ 	.short	0x0064
        /*001c*/ 	.short	0x0082
	.zero		2


//--------------------- .nv.info                  --------------------------
	.section	.nv.info,"",@"SHT_CUDA_INFO"
	.align	4


	//----- nvinfo : EIATTR_REGCOUNT
	.align		4
        /*0000*/ 	.byte	0x04, 0x2f
        /*0002*/ 	.short	(.L_1 - .L_0)
	.align		4
.L_0:
        /*0004*/ 	.word	index@(_Z13init_gaussianPfS_iiffff)
        /*0008*/ 	.word	0x00000010


	//----- nvinfo : EIATTR_FRAME_SIZE
	.align		4
.L_1:
        /*000c*/ 	.byte	0x04, 0x11
        /*000e*/ 	.short	(.L_3 - .L_2)
	.align		4
.L_2:
        /*0010*/ 	.word	index@($__internal_0_$__cuda_sm3x_div_rn_noftz_f32_slowpath)
        /*0014*/ 	.word	0x00000000


	//----- nvinfo : EIATTR_FRAME_SIZE
	.align		4
.L_3:
        /*0018*/ 	.byte	0x04, 0x11
        /*001a*/ 	.short	(.L_5 - .L_4)
	.align		4
.L_4:
        /*001c*/ 	.word	index@(_Z13init_gaussianPfS_iiffff)
        /*0020*/ 	.word	0x00000000


	//----- nvinfo : EIATTR_REGCOUNT
	.align		4
.L_5:
        /*0024*/ 	.byte	0x04, 0x2f
        /*0026*/ 	.short	(.L_7 - .L_6)
	.align		4
.L_6:
        /*0028*/ 	.word	index@(_Z16wave_step_sharedPKfS0_Pfiif)
        /*002c*/ 	.word	0x00000018


	//----- nvinfo : EIATTR_FRAME_SIZE
	.align		4
.L_7:
        /*0030*/ 	.byte	0x04, 0x11
        /*0032*/ 	.short	(.L_9 - .L_8)
	.align		4
.L_8:
        /*0034*/ 	.word	index@(_Z16wave_step_sharedPKfS0_Pfiif)
        /*0038*/ 	.word	0x00000000


	//----- nvinfo : EIATTR_MIN_STACK_SIZE
	.align		4
.L_9:
        /*003c*/ 	.byte	0x04, 0x12
        /*003e*/ 	.short	(.L_11 - .L_10)
	.align		4
.L_10:
        /*0040*/ 	.word	index@(_Z16wave_step_sharedPKfS0_Pfiif)
        /*0044*/ 	.word	0x00000000


	//----- nvinfo : EIATTR_MIN_STACK_SIZE
	.align		4
.L_11:
        /*0048*/ 	.byte	0x04, 0x12
        /*004a*/ 	.short	(.L_13 - .L_12)
	.align		4
.L_12:
        /*004c*/ 	.word	index@(_Z13init_gaussianPfS_iiffff)
        /*0050*/ 	.word	0x00000000
.L_13:


//--------------------- .nv.compat                --------------------------
	.section	.nv.compat,"",@"SHT_CUDA_COMPAT_INFO"
	.align	4
        /*0000*/ 	.byte	0x02, 0x09, 0x00, 0x00, 0x02, 0x02, 0x01, 0x00, 0x02, 0x05, 0x05, 0x00, 0x03, 0x07, 0x01, 0x01
        /*0010*/ 	.byte	0x02, 0x03, 0x00, 0x00, 0x02, 0x06, 0x01, 0x00, 0x04, 0x0b, 0x08, 0x00, 0x01, 0x00, 0x00, 0x00
        /*0020*/ 	.byte	0x00, 0x00, 0x00, 0x00


//--------------------- .nv.info._Z16wave_step_sharedPKfS0_Pfiif --------------------------
	.section	.nv.info._Z16wave_step_sharedPKfS0_Pfiif,"",@"SHT_CUDA_INFO"
	.sectionflags	@""
	.align	4


	//----- nvinfo : EIATTR_CUDA_API_VERSION
	.align		4
        /*0000*/ 	.byte	0x04, 0x37
        /*0002*/ 	.short	(.L_15 - .L_14)
.L_14:
        /*0004*/ 	.word	0x00000082


	//----- nvinfo : EIATTR_KPARAM_INFO
	.align		4
.L_15:
        /*0008*/ 	.byte	0x04, 0x17
        /*000a*/ 	.short	(.L_17 - .L_16)
.L_16:
        /*000c*/ 	.word	0x00000000
        /*0010*/ 	.short	0x0005
        /*0012*/ 	.short	0x0020
        /*0014*/ 	.byte	0x00, 0xf0, 0x11, 0x00


	//----- nvinfo : EIATTR_KPARAM_INFO
	.align		4
.L_17:
        /*0018*/ 	.byte	0x04, 0x17
        /*001a*/ 	.short	(.L_19 - .L_18)
.L_18:
        /*001c*/ 	.word	0x00000000
        /*0020*/ 	.short	0x0004
        /*0022*/ 	.short	0x001c
        /*0024*/ 	.byte	0x00, 0xf0, 0x11, 0x00


	//----- nvinfo : EIATTR_KPARAM_INFO
	.align		4
.L_19:
        /*0028*/ 	.byte	0x04, 0x17
        /*002a*/ 	.short	(.L_21 - .L_20)
.L_20:
        /*002c*/ 	.word	0x00000000
        /*0030*/ 	.short	0x0003
        /*0032*/ 	.short	0x0018
        /*0034*/ 	.byte	0x00, 0xf0, 0x11, 0x00


	//----- nvinfo : EIATTR_KPARAM_INFO
	.align		4
.L_21:
        /*0038*/ 	.byte	0x04, 0x17
        /*003a*/ 	.short	(.L_23 - .L_22)
.L_22:
        /*003c*/ 	.word	0x00000000
        /*0040*/ 	.short	0x0002
        /*0042*/ 	.short	0x0010
        /*0044*/ 	.byte	0x00, 0xf5, 0x21, 0x00


	//----- nvinfo : EIATTR_KPARAM_INFO
	.align		4
.L_23:
        /*0048*/ 	.byte	0x04, 0x17
        /*004a*/ 	.short	(.L_25 - .L_24)
.L_24:
        /*004c*/ 	.word	0x00000000
        /*0050*/ 	.short	0x0001
        /*0052*/ 	.short	0x0008
        /*0054*/ 	.byte	0x00, 0xf5, 0x21, 0x00


	//----- nvinfo : EIATTR_KPARAM_INFO
	.align		4
.L_25:
        /*0058*/ 	.byte	0x04, 0x17
        /*005a*/ 	.short	(.L_27 - .L_26)
.L_26:
        /*005c*/ 	.word	0x00000000
        /*0060*/ 	.short	0x0000
        /*0062*/ 	.short	0x0000
        /*0064*/ 	.byte	0x00, 0xf5, 0x21, 0x00


	//----- nvinfo : EIATTR_SPARSE_MMA_MASK
	.align		4
.L_27:
        /*0068*/ 	.byte	0x03, 0x50
        /*006a*/ 	.short	0x0000


	//----- nvinfo : EIATTR_MAXREG_COUNT
	.align		4
        /*006c*/ 	.byte	0x03, 0x1b
        /*006e*/ 	.short	0x00ff


	//----- nvinfo : EIATTR_NUM_BARRIERS
	.align		4
        /*0070*/ 	.byte	0x02, 0x4c
        /*0072*/ 	.byte	0x01
	.zero		1


	//----- nvinfo : EIATTR_MERCURY_ISA_VERSION
	.align		4
        /*0074*/ 	.byte	0x03, 0x5f
        /*0076*/ 	.short	0x0101


	//----- nvinfo : EIATTR_VRC_CTA_INIT_COUNT
	.align		4
        /*0078*/ 	.byte	0x02, 0x4a
	.zero		1
	.zero		1


	//----- nvinfo : EIATTR_EXIT_INSTR_OFFSETS
	.align		4
        /*007c*/ 	.byte	0x04, 0x1c
        /*007e*/ 	.short	(.L_29 - .L_28)


	//   ....[0]....
.L_28:
        /*0080*/ 	.word	0x000000d0


	//   ....[1]....
        /*0084*/ 	.word	0x00000700


	//----- nvinfo : EIATTR_CRS_STACK_SIZE
	.align		4
.L_29:
        /*0088*/ 	.byte	0x04, 0x1e
        /*008a*/ 	.short	(.L_31 - .L_30)
.L_30:
        /*008c*/ 	.word	0x00000000


	//----- nvinfo : EIATTR_CBANK_PARAM_SIZE
	.align		4
.L_31:
        /*0090*/ 	.byte	0x03, 0x19
        /*0092*/ 	.short	0x0024


	//----- nvinfo : EIATTR_PARAM_CBANK
	.align		4
        /*0094*/ 	.byte	0x04, 0x0a
        /*0096*/ 	.short	(.L_33 - .L_32)
	.align		4
.L_32:
        /*0098*/ 	.word	index@(.nv.constant0._Z16wave_step_sharedPKfS0_Pfiif)
        /*009c*/ 	.short	0x0380
        /*009e*/ 	.short	0x0024


	//----- nvinfo : EIATTR_SW_WAR
	.align		4
.L_33:
        /*00a0*/ 	.byte	0x04, 0x36
        /*00a2*/ 	.short	(.L_35 - .L_34)
.L_34:
        /*00a4*/ 	.word	0x00000008
.L_35:


//--------------------- .nv.info._Z13init_gaussianPfS_iiffff --------------------------
	.section	.nv.info._Z13init_gaussianPfS_iiffff,"",@"SHT_CUDA_INFO"
	.sectionflags	@""
	.align	4


	//----- nvinfo : EIATTR_CUDA_API_VERSION
	.align		4
        /*0000*/ 	.byte	0x04, 0x37
        /*0002*/ 	.short	(.L_37 - .L_36)
.L_36:
        /*0004*/ 	.word	0x00000082


	//----- nvinfo : EIATTR_KPARAM_INFO
	.align		4
.L_37:
        /*0008*/ 	.byte	0x04, 0x17
        /*000a*/ 	.short	(.L_39 - .L_38)
.L_38:
        /*000c*/ 	.word	0x00000000
        /*0010*/ 	.short	0x0007
        /*0012*/ 	.short	0x0024
        /*0014*/ 	.byte	0x00, 0xf0, 0x11, 0x00


	//----- nvinfo : EIATTR_KPARAM_INFO
	.align		4
.L_39:
        /*0018*/ 	.byte	0x04, 0x17
        /*001a*/ 	.short	(.L_41 - .L_40)
.L_40:
        /*001c*/ 	.word	0x00000000
        /*0020*/ 	.short	0x0006
        /*0022*/ 	.short	0x0020
        /*0024*/ 	.byte	0x00, 0xf0, 0x11, 0x00


	//----- nvinfo : EIATTR_KPARAM_INFO
	.align		4
.L_41:
        /*0028*/ 	.byte	0x04, 0x17
        /*002a*/ 	.short	(.L_43 - .L_42)
.L_42:
        /*002c*/ 	.word	0x00000000
        /*0030*/ 	.short	0x0005
        /*0032*/ 	.short	0x001c
        /*0034*/ 	.byte	0x00, 0xf0, 0x11, 0x00


	//----- nvinfo : EIATTR_KPARAM_INFO
	.align		4
.L_43:
        /*0038*/ 	.byte	0x04, 0x17
        /*003a*/ 	.short	(.L_45 - .L_44)
.L_44:
        /*003c*/ 	.word	0x00000000
        /*0040*/ 	.short	0x0004
        /*0042*/ 	.short	0x0018
        /*0044*/ 	.byte	0x00, 0xf0, 0x11, 0x00


	//----- nvinfo : EIATTR_KPARAM_INFO
	.align		4
.L_45:
        /*0048*/ 	.byte	0x04, 0x17
        /*004a*/ 	.short	(.L_47 - .L_46)
.L_46:
        /*004c*/ 	.word	0x00000000
        /*0050*/ 	.short	0x0003
        /*0052*/ 	.short	0x0014
        /*0054*/ 	.byte	0x00, 0xf0, 0x11, 0x00


	//----- nvinfo : EIATTR_KPARAM_INFO
	.align		4
.L_47:
        /*0058*/ 	.byte	0x04, 0x17
        /*005a*/ 	.short	(.L_49 - .L_48)
.L_48:
        /*005c*/ 	.word	0x00000000
        /*0060*/ 	.short	0x0002
        /*0062*/ 	.short	0x0010
        /*0064*/ 	.byte	0x00, 0xf0, 0x11, 0x00


	//----- nvinfo : EIATTR_KPARAM_INFO
	.align		4
.L_49:
        /*0068*/ 	.byte	0x04, 0x17
        /*006a*/ 	.short	(.L_51 - .L_50)
.L_50:
        /*006c*/ 	.word	0x00000000
        /*0070*/ 	.short	0x0001
        /*0072*/ 	.short	0x0008
        /*0074*/ 	.byte	0x00, 0xf5, 0x21, 0x00


	//----- nvinfo : EIATTR_KPARAM_INFO
	.align		4
.L_51:
        /*0078*/ 	.byte	0x04, 0x17
        /*007a*/ 	.short	(.L_53 - .L_52)
.L_52:
        /*007c*/ 	.word	0x00000000
        /*0080*/ 	.short	0x0000
        /*0082*/ 	.short	0x0000
        /*0084*/ 	.byte	0x00, 0xf5, 0x21, 0x00


	//----- nvinfo : EIATTR_SPARSE_MMA_MASK
	.align		4
.L_53:
        /*0088*/ 	.byte	0x03, 0x50
        /*008a*/ 	.short	0x0000


	//----- nvinfo : EIATTR_MAXREG_COUNT
	.align		4
        /*008c*/ 	.byte	0x03, 0x1b
        /*008e*/ 	.short	0x00ff


	//----- nvinfo : EIATTR_MERCURY_ISA_VERSION
	.align		4
        /*0090*/ 	.byte	0x03, 0x5f
        /*0092*/ 	.short	0x0101


	//----- nvinfo : EIATTR_VRC_CTA_INIT_COUNT
	.align		4
        /*0094*/ 	.byte	0x02, 0x4a
	.zero		1
	.zero		1


	//----- nvinfo : EIATTR_EXIT_INSTR_OFFSETS
	.align		4
        /*0098*/ 	.byte	0x04, 0x1c
        /*009a*/ 	.short	(.L_55 - .L_54)


	//   ....[0]....
.L_54:
        /*009c*/ 	.word	0x000000c0


	//   ....[1]....
        /*00a0*/ 	.word	0x00000380


	//----- nvinfo : EIATTR_CRS_STACK_SIZE
	.align		4
.L_55:
        /*00a4*/ 	.byte	0x04, 0x1e
        /*00a6*/ 	.short	(.L_57 - .L_56)
.L_56:
        /*00a8*/ 	.word	0x00000000


	//----- nvinfo : EIATTR_CBANK_PARAM_SIZE
	.align		4
.L_57:
        /*00ac*/ 	.byte	0x03, 0x19
        /*00ae*/ 	.short	0x0028


	//----- nvinfo : EIATTR_PARAM_CBANK
	.align		4
        /*00b0*/ 	.byte	0x04, 0x0a
        /*00b2*/ 	.short	(.L_59 - .L_58)
	.align		4
.L_58:
        /*00b4*/ 	.word	index@(.nv.constant0._Z13init_gaussianPfS_iiffff)
        /*00b8*/ 	.short	0x0380
        /*00ba*/ 	.short	0x0028


	//----- nvinfo : EIATTR_SW_WAR
	.align		4
.L_59:
        /*00bc*/ 	.byte	0x04, 0x36
        /*00be*/ 	.short	(.L_61 - .L_60)
.L_60:
        /*00c0*/ 	.word	0x00000008
.L_61:


//--------------------- .nv.callgraph             --------------------------
	.section	.nv.callgraph,"",@"SHT_CUDA_CALLGRAPH"
	.align	4
	.sectionentsize	8
	.align		4
        /*0000*/ 	.word	0x00000000
	.align		4
        /*0004*/ 	.word	0xffffffff
	.align		4
        /*0008*/ 	.word	0x00000000
	.align		4
        /*000c*/ 	.word	0xfffffffe
	.align		4
        /*0010*/ 	.word	0x00000000
	.align		4
        /*0014*/ 	.word	0xfffffffd
	.align		4
        /*0018*/ 	.word	0x00000000
	.align		4
        /*001c*/ 	.word	0xfffffffc


//--------------------- .text._Z16wave_step_sharedPKfS0_Pfiif --------------------------
	.section	.text._Z16wave_step_sharedPKfS0_Pfiif,"ax",@progbits
	.align	128
        .global         _Z16wave_step_sharedPKfS0_Pfiif
        .type           _Z16wave_step_sharedPKfS0_Pfiif,@function
        .size           _Z16wave_step_sharedPKfS0_Pfiif,(.L_x_24 - _Z16wave_step_sharedPKfS0_Pfiif)
        .other          _Z16wave_step_sharedPKfS0_Pfiif,@"STO_CUDA_ENTRY STV_DEFAULT"
_Z16wave_step_sharedPKfS0_Pfiif:
.text._Z16wave_step_sharedPKfS0_Pfiif:
[----:B------:R-:W-:Y:S01]  /*0000*/  LDC R1, c[0x0][0x37c] ;  /* 0x0000df00ff017b82 */ /* 0x000fe20000000800 */
[----:B------:R-:W0:Y:S07]  /*0010*/  S2R R11, SR_TID.Y ;  /* 0x00000000000b7919 */ /* 0x000e2e0000002200 */
[----:B------:R-:W1:Y:S01]  /*0020*/  LDC R9, c[0x0][0x360] ;  /* 0x0000d800ff097b82 */ /* 0x000e620000000800 */
[----:B------:R-:W1:Y:S07]  /*0030*/  S2R R6, SR_TID.X ;  /* 0x0000000000067919 */ /* 0x000e6e0000002100 */
[----:B------:R-:W2:Y:S08]  /*0040*/  S2UR UR5, SR_CTAID.Y ;  /* 0x00000000000579c3 */ /* 0x000eb00000002600 */
[----:B------:R-:W2:Y:S08]  /*0050*/  LDC R0, c[0x0][0x364] ;  /* 0x0000d900ff007b82 */ /* 0x000eb00000000800 */
[----:B------:R-:W1:Y:S08]  /*0060*/  S2UR UR4, SR_CTAID.X ;  /* 0x00000000000479c3 */ /* 0x000e700000002500 */
[----:B------:R-:W3:Y:S01]  /*0070*/  LDC.64 R2, c[0x0][0x398] ;  /* 0x0000e600ff027b82 */ /* 0x000ee20000000a00 */
[----:B--2---:R-:W-:-:S05]  /*0080*/  IMAD R8, R0, UR5, RZ ;  /* 0x0000000500087c24 */ /* 0x004fca000f8e02ff */
[----:B0-----:R-:W-:Y:S01]  /*0090*/  IADD3 R10, PT, PT, R8, R11, RZ ;  /* 0x0000000b080a7210 */ /* 0x001fe20007ffe0ff */
[----:B-1----:R-:W-:-:S03]  /*00a0*/  IMAD R13, R9, UR4, R6 ;  /* 0x00000004090d7c24 */ /* 0x002fc6000f8e0206 */
[----:B---3--:R-:W-:-:S04]  /*00b0*/  ISETP.GE.AND P0, PT, R10, R3, PT ;  /* 0x000000030a00720c */ /* 0x008fc80003f06270 */
[----:B------:R-:W-:-:S13]  /*00c0*/  ISETP.GE.OR P0, PT, R13, R2, P0 ;  /* 0x000000020d00720c */ /* 0x000fda0000706670 */
[----:B------:R-:W-:Y:S05]  /*00d0*/  @P0 EXIT ;  /* 0x000000000000094d */ /* 0x000fea0003800000 */
[----:B------:R-:W-:Y:S01]  /*00e0*/  ISETP.NE.AND P0, PT, R6, RZ, PT ;  /* 0x000000ff0600720c */ /* 0x000fe20003f05270 */
[----:B------:R-:W0:Y:S01]  /*00f0*/  LDC.64 R4, c[0x0][0x388] ;  /* 0x0000e200ff047b82 */ /* 0x000e220000000a00 */
[----:B------:R-:W1:Y:S01]  /*0100*/  LDCU.64 UR6, c[0x0][0x358] ;  /* 0x00006b00ff0677ac */ /* 0x000e620008000a00 */
[----:B------:R-:W-:Y:S01]  /*0110*/  IMAD R7, R10, R2, R13 ;  /* 0x000000020a077224 */ /* 0x000fe200078e020d */
[----:B------:R-:W-:-:S09]  /*0120*/  ISETP.GE.AND P1, PT, R13, 0x1, !P0 ;  /* 0x000000010d00780c */ /* 0x000fd20004726270 */
[----:B------:R-:W-:-:S04]  /*0130*/  @!P0 IADD3 R15, PT, PT, -R13, 0x1, RZ ;  /* 0x000000010d0f8810 */ /* 0x000fc80007ffe1ff */
[----:B------:R-:W-:-:S05]  /*0140*/  @P1 IADD3 R15, PT, PT, R13, -0x1, RZ ;  /* 0xffffffff0d0f1810 */ /* 0x000fca0007ffe0ff */
[----:B------:R-:W-:Y:S02]  /*0150*/  @!P0 IMAD R15, R10, R2, R15 ;  /* 0x000000020a0f8224 */ /* 0x000fe400078e020f */
[----:B0-----:R-:W-:-:S04]  /*0160*/  IMAD.WIDE R16, R7, 0x4, R4 ;  /* 0x0000000407107825 */ /* 0x001fc800078e0204 */
[----:B------:R-:W-:Y:S02]  /*0170*/  @!P0 IMAD.WIDE R18, R15, 0x4, R4 ;  /* 0x000000040f128825 */ /* 0x000fe400078e0204 */
[----:B-1----:R-:W2:Y:S04]  /*0180*/  LDG.E.CONSTANT R17, desc[UR6][R16.64] ;  /* 0x0000000610117981 */ /* 0x002ea8000c1e9900 */
[----:B------:R0:W3:Y:S01]  /*0190*/  @!P0 LDG.E.CONSTANT R18, desc[UR6][R18.64] ;  /* 0x0000000612128981 */ /* 0x0000e2000c1e9900 */
[----:B------:R-:W1:Y:S01]  /*01a0*/  S2UR UR5, SR_CgaCtaId ;  /* 0x00000000000579c3 */ /* 0x000e620000008800 */
[----:B------:R-:W-:Y:S01]  /*01b0*/  VIADD R12, R9, 0x2 ;  /* 0x00000002090c7836 */ /* 0x000fe20000000000 */
[----:B------:R-:W-:Y:S01]  /*01c0*/  UMOV UR4, 0x400 ;  /* 0x0000040000047882 */ /* 0x000fe20000000000 */
[----:B------:R-:W-:Y:S02]  /*01d0*/  BSSY.RECONVERGENT B0, `(.L_x_0) ;  /* 0x000001a000007945 */ /* 0x000fe40003800200 */
[----:B------:R-:W-:-:S02]  /*01e0*/  IMAD R15, R12, R11, R12 ;  /* 0x0000000b0c0f7224 */ /* 0x000fc400078e020c */
[----:B0-----:R-:W-:-:S03]  /*01f0*/  VIADD R19, R9, 0xffffffff ;  /* 0xffffffff09137836 */ /* 0x001fc60000000000 */
[----:B------:R-:W-:Y:S01]  /*0200*/  IADD3 R14, PT, PT, R15, R6, RZ ;  /* 0x000000060f0e7210 */ /* 0x000fe20007ffe0ff */
[----:B-1----:R-:W-:-:S06]  /*0210*/  ULEA UR4, UR5, UR4, 0x18 ;  /* 0x0000000405047291 */ /* 0x002fcc000f8ec0ff */
[----:B------:R-:W-:Y:S02]  /*0220*/  LEA R14, R14, UR4, 0x2 ;  /* 0x000000040e0e7c11 */ /* 0x000fe4000f8e10ff */
[----:B------:R-:W-:-:S03]  /*0230*/  @!P0 LEA R21, R15, UR4, 0x2 ;  /* 0x000000040f158c11 */ /* 0x000fc6000f8e10ff */
[----:B--2---:R0:W-:Y:S04]  /*0240*/  STS [R14+0x4], R17 ;  /* 0x000004110e007388 */ /* 0x0041e80000000800 */
[----:B---3--:R0:W-:Y:S01]  /*0250*/  @!P0 STS [R21], R18 ;  /* 0x0000001215008388 */ /* 0x0081e20000000800 */
[----:B------:R-:W-:-:S13]  /*0260*/  ISETP.NE.AND P0, PT, R6, R19, PT ;  /* 0x000000130600720c */ /* 0x000fda0003f05270 */
[----:B0-----:R-:W-:Y:S05]  /*0270*/  @P0 BRA `(.L_x_1) ;  /* 0x00000000003c0947 */ /* 0x001fea0003800000 */
[----:B------:R-:W-:Y:S01]  /*0280*/  ISETP.GT.AND P0, PT, R13, -0x2, PT ;  /* 0xfffffffe0d00780c */ /* 0x000fe20003f04270 */
[----:B------:R-:W-:-:S12]  /*0290*/  BSSY.RECONVERGENT B1, `(.L_x_2) ;  /* 0x0000007000017945 */ /* 0x000fd80003800200 */
[----:B------:R-:W-:Y:S01]  /*02a0*/  @!P0 LOP3.LUT R17, RZ, R13, RZ, 0x33, !PT ;  /* 0x0000000dff118212 */ /* 0x000fe200078e33ff */
[----:B------:R-:W-:Y:S06]  /*02b0*/  @!P0 BRA `(.L_x_3) ;  /* 0x0000000000108947 */ /* 0x000fec0003800000 */
[----:B------:R-:W-:-:S04]  /*02c0*/  IADD3 R17, PT, PT, R13, 0x1, RZ ;  /* 0x000000010d117810 */ /* 0x000fc80007ffe0ff */
[----:B------:R-:W-:-:S13]  /*02d0*/  ISETP.GE.AND P0, PT, R17, R2, PT ;  /* 0x000000021100720c */ /* 0x000fda0003f06270 */
[----:B------:R-:W-:-:S05]  /*02e0*/  @P0 IMAD R16, R2, 0x2, -R13 ;  /* 0x0000000202100824 */ /* 0x000fca00078e0a0d */
[----:B------:R-:W-:-:S07]  /*02f0*/  @P0 IADD3 R17, PT, PT, R16, -0x3, RZ ;  /* 0xfffffffd10110810 */ /* 0x000fce0007ffe0ff */
.L_x_3:
[----:B------:R-:W-:Y:S05]  /*0300*/  BSYNC.RECONVERGENT B1 ;  /* 0x0000000000017941 */ /* 0x000fea0003800200 */
.L_x_2:
[----:B------:R-:W-:-:S04]  /*0310*/  IMAD R17, R10, R2, R17 ;  /* 0x000000020a117224 */ /* 0x000fc800078e0211 */
[----:B------:R-:W-:-:S06]  /*0320*/  IMAD.WIDE R16, R17, 0x4, R4 ;  /* 0x0000000411107825 */ /* 0x000fcc00078e0204 */
[----:B------:R-:W2:Y:S01]  /*0330*/  LDG.E.CONSTANT R16, desc[UR6][R16.64] ;  /* 0x0000000610107981 */ /* 0x000ea2000c1e9900 */
[----:B------:R-:W-:-:S05]  /*0340*/  IMAD.IADD R15, R15, 0x1, R9 ;  /* 0x000000010f0f7824 */ /* 0x000fca00078e0209 */
[----:B------:R-:W-:-:S05]  /*0350*/  LEA R15, R15, UR4, 0x2 ;  /* 0x000000040f0f7c11 */ /* 0x000fca000f8e10ff */
[----:B--2---:R0:W-:Y:S02]  /*0360*/  STS [R15+0x4], R16 ;  /* 0x000004100f007388 */ /* 0x0041e40000000800 */
.L_x_1:
[----:B------:R-:W-:Y:S05]  /*0370*/  BSYNC.RECONVERGENT B0 ;  /* 0x0000000000007941 */ /* 0x000fea0003800200 */
.L_x_0:
[----:B------:R-:W-:Y:S01]  /*0380*/  ISETP.NE.AND P0, PT, R11, RZ, PT ;  /* 0x000000ff0b00720c */ /* 0x000fe20003f05270 */
[----:B------:R-:W-:-:S12]  /*0390*/  BSSY.RECONVERGENT B0, `(.L_x_4) ;  /* 0x0000010000007945 */ /* 0x000fd80003800200 */
[----:B------:R-:W-:Y:S05]  /*03a0*/  @P0 BRA `(.L_x_5) ;  /* 0x0000000000380947 */ /* 0x000fea0003800000 */
[----:B------:R-:W-:Y:S01]  /*03b0*/  ISETP.NE.AND P0, PT, R10, RZ, PT ;  /* 0x000000ff0a00720c */ /* 0x000fe20003f05270 */
[----:B------:R-:W-:Y:S01]  /*03c0*/  BSSY.RECONVERGENT B1, `(.L_x_6) ;  /* 0x0000007000017945 */ /* 0x000fe20003800200 */
[----:B0-----:R-:W-:-:S11]  /*03d0*/  HFMA2 R15, -RZ, RZ, 0, 5.9604644775390625e-08 ;  /* 0x00000001ff0f7431 */ /* 0x001fd600000001ff */
[----:B------:R-:W-:Y:S05]  /*03e0*/  @!P0 BRA `(.L_x_7) ;  /* 0x0000000000108947 */ /* 0x000fea0003800000 */
[C---:B------:R-:W-:Y:S01]  /*03f0*/  ISETP.GT.U32.AND P0, PT, R10.reuse, R3, PT ;  /* 0x000000030a00720c */ /* 0x040fe20003f04070 */
[----:B------:R-:W-:-:S12]  /*0400*/  VIADD R15, R10, 0xffffffff ;  /* 0xffffffff0a0f7836 */ /* 0x000fd80000000000 */
[----:B------:R-:W-:-:S04]  /*0410*/  @P0 LOP3.LUT R16, RZ, R8, RZ, 0x33, !PT ;  /* 0x00000008ff100212 */ /* 0x000fc800078e33ff */
[----:B------:R-:W-:-:S07]  /*0420*/  @P0 LEA R15, R3, R16, 0x1 ;  /* 0x00000010030f0211 */ /* 0x000fce00078e08ff */
.L_x_7:
[----:B------:R-:W-:Y:S05]  /*0430*/  BSYNC.RECONVERGENT B1 ;  /* 0x0000000000017941 */ /* 0x000fea0003800200 */
.L_x_6:
[----:B------:R-:W-:-:S04]  /*0440*/  IMAD R15, R15, R2, R13 ;  /* 0x000000020f0f7224 */ /* 0x000fc800078e020d */
[----:B------:R-:W-:-:S06]  /*0450*/  IMAD.WIDE R16, R15, 0x4, R4 ;  /* 0x000000040f107825 */ /* 0x000fcc00078e0204 */
[----:B------:R-:W2:Y:S01]  /*0460*/  LDG.E.CONSTANT R16, desc[UR6][R16.64] ;  /* 0x0000000610107981 */ /* 0x000ea2000c1e9900 */
[----:B------:R-:W-:-:S05]  /*0470*/  LEA R15, R6, UR4, 0x2 ;  /* 0x00000004060f7c11 */ /* 0x000fca000f8e10ff */
[----:B--2---:R1:W-:Y:S02]  /*0480*/  STS [R15+0x4], R16 ;  /* 0x000004100f007388 */ /* 0x0043e40000000800 */
.L_x_5:
[----:B------:R-:W-:Y:S05]  /*0490*/  BSYNC.RECONVERGENT B0 ;  /* 0x0000000000007941 */ /* 0x000fea0003800200 */
.L_x_4:
[----:B01----:R-:W-:Y:S01]  /*04a0*/  VIADD R16, R0, 0xffffffff ;  /* 0xffffffff00107836 */ /* 0x003fe20000000000 */
[----:B------:R-:W-:Y:S01]  /*04b0*/  PLOP3.LUT P2, PT, PT, PT, PT, 0x8, 0x80 ;  /* 0x000000000080781c */ /* 0x000fe20003f4e170 */
[----:B------:R-:W0:Y:S03]  /*04c0*/  LDCU UR5, c[0x0][0x3a0] ;  /* 0x00007400ff0577ac */ /* 0x000e260008000800 */
[----:B------:R-:W-:-:S13]  /*04d0*/  ISETP.NE.AND P0, PT, R11, R16, PT ;  /* 0x000000100b00720c */ /* 0x000fda0003f05270 */
[----:B------:R-:W-:-:S04]  /*04e0*/  @!P0 IADD3 R8, PT, PT, R8, 0x1, R11 ;  /* 0x0000000108088810 */ /* 0x000fc80007ffe00b */
[----:B------:R-:W-:Y:S02]  /*04f0*/  @!P0 ISETP.GE.U32.AND P1, PT, R8, R3, PT ;  /* 0x000000030800820c */ /* 0x000fe40003f26070 */
[----:B------:R-:W-:Y:S02]  /*0500*/  @!P0 LEA R3, R3, -R10, 0x1 ;  /* 0x8000000a03038211 */ /* 0x000fe400078e08ff */
[----:B------:R-:W-:-:S13]  /*0510*/  @!P0 PLOP3.LUT P2, PT, P1, PT, PT, 0x80, 0x8 ;  /* 0x000000000008881c */ /* 0x000fda0000f4f070 */
[----:B------:R-:W-:-:S04]  /*0520*/  @P2 VIADD R8, R3, 0xfffffffd ;  /* 0xfffffffd03082836 */ /* 0x000fc80000000000 */
[----:B------:R-:W-:Y:S02]  /*0530*/  @!P0 IMAD R13, R8, R2, R13 ;  /* 0x00000002080d8224 */ /* 0x000fe400078e020d */
[----:B------:R-:W1:Y:S02]  /*0540*/  LDC.64 R2, c[0x0][0x380] ;  /* 0x0000e000ff027b82 */ /* 0x000e640000000a00 */
[----:B------:R-:W-:-:S06]  /*0550*/  @!P0 IMAD.WIDE R4, R13, 0x4, R4 ;  /* 0x000000040d048825 */ /* 0x000fcc00078e0204 */
[----:B------:R-:W2:Y:S01]  /*0560*/  @!P0 LDG.E.CONSTANT R4, desc[UR6][R4.64] ;  /* 0x0000000604048981 */ /* 0x000ea2000c1e9900 */
[----:B-1----:R-:W-:-:S05]  /*0570*/  IMAD.WIDE R2, R7, 0x4, R2 ;  /* 0x0000000407027825 */ /* 0x002fca00078e0202 */
[----:B------:R1:W3:Y:S01]  /*0580*/  LDG.E.CONSTANT R15, desc[UR6][R2.64] ;  /* 0x00000006020f7981 */ /* 0x0002e2000c1e9900 */
[----:B------:R-:W-:Y:S02]  /*0590*/  @!P0 IMAD R13, R12, R0, R12 ;  /* 0x000000000c0d8224 */ /* 0x000fe400078e020c */
[----:B------:R-:W-:-:S03]  /*05a0*/  IMAD R10, R9, 0x4, R14 ;  /* 0x00000004090a7824 */ /* 0x000fc600078e020e */
[----:B------:R-:W-:Y:S01]  /*05b0*/  @!P0 IADD3 R13, PT, PT, R13, R6, RZ ;  /* 0x000000060d0d8210 */ /* 0x000fe20007ffe0ff */
[----:B------:R-:W-:-:S03]  /*05c0*/  IMAD R6, R12, R11, R6 ;  /* 0x0000000b0c067224 */ /* 0x000fc600078e0206 */
[----:B------:R-:W-:Y:S01]  /*05d0*/  @!P0 LEA R13, R13, UR4, 0x2 ;  /* 0x000000040d0d8c11 */ /* 0x000fe2000f8e10ff */
[----:B-1----:R-:W1:Y:S01]  /*05e0*/  LDC.64 R2, c[0x0][0x390] ;  /* 0x0000e400ff027b82 */ /* 0x002e620000000a00 */
[----:B------:R-:W-:Y:S01]  /*05f0*/  LEA R8, R6, UR4, 0x2 ;  /* 0x0000000406087c11 */ /* 0x000fe2000f8e10ff */
[----:B-1----:R-:W-:Y:S02]  /*0600*/  IMAD.WIDE R2, R7, 0x4, R2 ;  /* 0x0000000407027825 */ /* 0x002fe400078e0202 */
[----:B--2---:R-:W-:Y:S04]  /*0610*/  @!P0 STS [R13+0x4], R4 ;  /* 0x000004040d008388 */ /* 0x004fe80000000800 */
[----:B------:R-:W-:Y:S06]  /*0620*/  BAR.SYNC.DEFER_BLOCKING 0x0 ;  /* 0x0000000000007b1d */ /* 0x000fec0000010000 */
[----:B------:R-:W-:Y:S04]  /*0630*/  LDS R5, [R14] ;  /* 0x000000000e057984 */ /* 0x000fe80000000800 */
[----:B------:R-:W1:Y:S04]  /*0640*/  LDS R6, [R14+0x8] ;  /* 0x000008000e067984 */ /* 0x000e680000000800 */
[----:B------:R-:W2:Y:S04]  /*0650*/  LDS R8, [R8+0x4] ;  /* 0x0000040008087984 */ /* 0x000ea80000000800 */
[----:B------:R-:W4:Y:S04]  /*0660*/  LDS R10, [R10+0xc] ;  /* 0x00000c000a0a7984 */ /* 0x000f280000000800 */
[----:B------:R-:W5:Y:S01]  /*0670*/  LDS R0, [R14+0x4] ;  /* 0x000004000e007984 */ /* 0x000f620000000800 */
[----:B-1----:R-:W-:-:S04]  /*0680*/  FADD R5, R5, R6 ;  /* 0x0000000605057221 */ /* 0x002fc80000000000 */
[----:B--2---:R-:W-:-:S04]  /*0690*/  FADD R5, R5, R8 ;  /* 0x0000000805057221 */ /* 0x004fc80000000000 */
[----:B----4-:R-:W-:Y:S01]  /*06a0*/  FADD R5, R5, R10 ;  /* 0x0000000a05057221 */ /* 0x010fe20000000000 */
[----:B-----5:R-:W-:-:S03]  /*06b0*/  FADD R4, R0, R0 ;  /* 0x0000000000047221 */ /* 0x020fc60000000000 */
[----:B------:R-:W-:Y:S01]  /*06c0*/  FFMA R5, R0, -4, R5 ;  /* 0xc080000000057823 */ /* 0x000fe20000000005 */
[----:B---3--:R-:W-:-:S04]  /*06d0*/  FADD R4, -R15, R4 ;  /* 0x000000040f047221 */ /* 0x008fc80000000100 */
[----:B0-----:R-:W-:-:S05]  /*06e0*/  FFMA R5, R5, UR5, R4 ;  /* 0x0000000505057c23 */ /* 0x001fca0008000004 */
[----:B------:R-:W-:Y:S01]  /*06f0*/  STG.E desc[UR6][R2.64], R5 ;  /* 0x0000000502007986 */ /* 0x000fe2000c101906 */
[----:B------:R-:W-:Y:S05]  /*0700*/  EXIT ;  /* 0x000000000000794d */ /* 0x000fea0003800000 */
.L_x_8:
[----:B------:R-:W-:-:S00]  /*0710*/  BRA `(.L_x_8) ;  /* 0xfffffffc00fc7947 */ /* 0x000fc0000383ffff */
[----:B------:R-:W-:-:S00]  /*0720*/  NOP ;  /* 0x0000000000007918 */ /* 0x000fc00000000000 */
        /* <DEDUP_REMOVED lines=13> */
.L_x_24:


//--------------------- .text._Z13init_gaussianPfS_iiffff --------------------------
	.section	.text._Z13init_gaussianPfS_iiffff,"ax",@progbits
	.align	128
        .global         _Z13init_gaussianPfS_iiffff
        .type           _Z13init_gaussianPfS_iiffff,@function
        .size           _Z13init_gaussianPfS_iiffff,(.L_x_23 - _Z13init_gaussianPfS_iiffff)
        .other          _Z13init_gaussianPfS_iiffff,@"STO_CUDA_ENTRY STV_DEFAULT"
_Z13init_gaussianPfS_iiffff:
.text._Z13init_gaussianPfS_iiffff:
[----:B------:R-:W-:Y:S01]  /*0000*/  LDC R1, c[0x0][0x37c] ;  /* 0x0000df00ff017b82 */ /* 0x000fe20000000800 */
[----:B------:R-:W0:Y:S07]  /*0010*/  S2R R0, SR_TID.Y ;  /* 0x0000000000007919 */ /* 0x000e2e0000002200 */
[----:B------:R-:W1:Y:S01]  /*0020*/  LDC R2, c[0x0][0x360] ;  /* 0x0000d800ff027b82 */ /* 0x000e620000000800 */
[----:B------:R-:W2:Y:S01]  /*0030*/  LDCU.64 UR6, c[0x0][0x390] ;  /* 0x00007200ff0677ac */ /* 0x000ea20008000a00 */
[----:B------:R-:W1:Y:S06]  /*0040*/  S2R R3, SR_TID.X ;  /* 0x0000000000037919 */ /* 0x000e6c0000002100 */
[----:B------:R-:W0:Y:S08]  /*0050*/  S2UR UR5, SR_CTAID.Y ;  /* 0x00000000000579c3 */ /* 0x000e300000002600 */
[----:B------:R-:W0:Y:S08]  /*0060*/  LDC R5, c[0x0][0x364] ;  /* 0x0000d900ff057b82 */ /* 0x000e300000000800 */
[----:B------:R-:W1:Y:S01]  /*0070*/  S2UR UR4, SR_CTAID.X ;  /* 0x00000000000479c3 */ /* 0x000e620000002500 */
[----:B0-----:R-:W-:-:S05]  /*0080*/  IMAD R5, R5, UR5, R0 ;  /* 0x0000000505057c24 */ /* 0x001fca000f8e0200 */
[----:B--2---:R-:W-:Y:S01]  /*0090*/  ISETP.GE.AND P0, PT, R5, UR7, PT ;  /* 0x0000000705007c0c */ /* 0x004fe2000bf06270 */
[----:B-1----:R-:W-:-:S05]  /*00a0*/  IMAD R2, R2, UR4, R3 ;  /* 0x0000000402027c24 */ /* 0x002fca000f8e0203 */
[----:B------:R-:W-:-:S13]  /*00b0*/  ISETP.GE.OR P0, PT, R2, UR6, P0 ;  /* 0x0000000602007c0c */ /* 0x000fda0008706670 */
[----:B------:R-:W-:Y:S05]  /*00c0*/  @P0 EXIT ;  /* 0x000000000000094d */ /* 0x000fea0003800000 */
[----:B------:R-:W0:Y:S01]  /*00d0*/  LDC.64 R6, c[0x0][0x3a0] ;  /* 0x0000e800ff067b82 */ /* 0x000e220000000a00 */
[----:B------:R-:W-:Y:S01]  /*00e0*/  I2FP.F32.U32 R3, R5 ;  /* 0x0000000500037245 */ /* 0x000fe20000201000 */
[----:B------:R-:W1:Y:S01]  /*00f0*/  LDCU.64 UR4, c[0x0][0x358] ;  /* 0x00006b00ff0477ac */ /* 0x000e620008000a00 */
[----:B------:R-:W-:Y:S05]  /*0100*/  BSSY.RECONVERGENT B0, `(.L_x_9) ;  /* 0x0000015000007945 */ /* 0x000fea0003800200 */
[----:B------:R-:W2:Y:S01]  /*0110*/  LDC.64 R8, c[0x0][0x398] ;  /* 0x0000e600ff087b82 */ /* 0x000ea20000000a00 */
[----:B0-----:R-:W-:-:S04]  /*0120*/  FADD R0, R7, R7 ;  /* 0x0000000707007221 */ /* 0x001fc80000000000 */
[----:B------:R-:W-:Y:S01]  /*0130*/  FMUL R7, R0, R7 ;  /* 0x0000000700077220 */ /* 0x000fe20000400000 */
[----:B------:R-:W-:-:S03]  /*0140*/  I2FP.F32.S32 R0, R2 ;  /* 0x0000000200007245 */ /* 0x000fc60000201400 */
[----:B------:R-:W0:Y:S01]  /*0150*/  MUFU.RCP R4, R7 ;  /* 0x0000000700047308 */ /* 0x000e220000001000 */
[-C--:B--2---:R-:W-:Y:S01]  /*0160*/  FFMA R3, R3, R8.reuse, -R6 ;  /* 0x0000000803037223 */ /* 0x084fe20000000806 */
[----:B------:R-:W-:-:S03]  /*0170*/  FFMA R0, R0, R8, -R9 ;  /* 0x0000000800007223 */ /* 0x000fc60000000809 */
[----:B------:R-:W-:-:S04]  /*0180*/  FMUL R3, R3, R3 ;  /* 0x0000000303037220 */ /* 0x000fc80000400000 */
[----:B------:R-:W-:-:S04]  /*0190*/  FFMA R0, R0, R0, R3 ;  /* 0x0000000000007223 */ /* 0x000fc80000000003 */
[----:B------:R-:W2:Y:S01]  /*01a0*/  FCHK P0, -R0, R7 ;  /* 0x0000000700007302 */ /* 0x000ea20000000100 */
[----:B0-----:R-:W-:-:S04]  /*01b0*/  FFMA R9, -R7, R4, 1 ;  /* 0x3f80000007097423 */ /* 0x001fc80000000104 */
[----:B------:R-:W-:-:S04]  /*01c0*/  FFMA R9, R4, R9, R4 ;  /* 0x0000000904097223 */ /* 0x000fc80000000004 */
[----:B------:R-:W-:-:S04]  /*01d0*/  FFMA R4, -R0, R9, RZ ;  /* 0x0000000900047223 */ /* 0x000fc800000001ff */
[----:B------:R-:W-:-:S04]  /*01e0*/  FFMA R3, -R7, R4, -R0 ;  /* 0x0000000407037223 */ /* 0x000fc80000000900 */
[----:B------:R-:W-:Y:S01]  /*01f0*/  FFMA R3, R9, R3, R4 ;  /* 0x0000000309037223 */ /* 0x000fe20000000004 */
[----:B-12---:R-:W-:Y:S06]  /*0200*/  @!P0 BRA `(.L_x_10) ;  /* 0x0000000000108947 */ /* 0x006fec0003800000 */
[----:B------:R-:W-:Y:S01]  /*0210*/  FADD R3, -R0, -RZ ;  /* 0x800000ff00037221 */ /* 0x000fe20000000100 */
[----:B------:R-:W-:-:S07]  /*0220*/  MOV R4, 0x240 ;  /* 0x0000024000047802 */ /* 0x000fce0000000f00 */
[----:B------:R-:W-:Y:S05]  /*0230*/  CALL.REL.NOINC `($__internal_0_$__cuda_sm3x_div_rn_noftz_f32_slowpath) ;  /* 0x0000000000547944 */ /* 0x000fea0003c00000 */
[----:B------:R-:W-:-:S07]  /*0240*/  IMAD.MOV.U32 R3, RZ, RZ, R0 ;  /* 0x000000ffff037224 */ /* 0x000fce00078e0000 */
.L_x_10:
[----:B------:R-:W-:Y:S05]  /*0250*/  BSYNC.RECONVERGENT B0 ;  /* 0x0000000000007941 */ /* 0x000fea0003800200 */
.L_x_9:
[----:B------:R-:W-:Y:S01]  /*0260*/  IMAD.MOV.U32 R0, RZ, RZ, 0x3bbb989d ;  /* 0x3bbb989dff007424 */ /* 0x000fe200078e00ff */
[----:B------:R-:W0:Y:S01]  /*0270*/  LDC.64 R8, c[0x0][0x388] ;  /* 0x0000e200ff087b82 */ /* 0x000e220000000a00 */
[----:B------:R-:W-:Y:S01]  /*0280*/  IMAD.MOV.U32 R7, RZ, RZ, 0x437c0000 ;  /* 0x437c0000ff077424 */ /* 0x000fe200078e00ff */
[----:B------:R-:W1:Y:S01]  /*0290*/  LDCU UR6, c[0x0][0x390] ;  /* 0x00007200ff0677ac */ /* 0x000e620008000800 */
[----:B------:R-:W-:-:S04]  /*02a0*/  FFMA.SAT R0, R3, R0, 0.5 ;  /* 0x3f00000003007423 */ /* 0x000fc80000002000 */
[----:B------:R-:W-:Y:S02]  /*02b0*/  FFMA.RM R0, R0, R7, 12582913 ;  /* 0x4b40000100007423 */ /* 0x000fe40000004007 */
[----:B------:R-:W2:Y:S02]  /*02c0*/  LDC.64 R6, c[0x0][0x380] ;  /* 0x0000e000ff067b82 */ /* 0x000ea40000000a00 */
[C---:B------:R-:W-:Y:S01]  /*02d0*/  FADD R4, R0.reuse, -12583039 ;  /* 0xcb40007f00047421 */ /* 0x040fe20000000000 */
[----:B------:R-:W-:-:S03]  /*02e0*/  IMAD.SHL.U32 R0, R0, 0x800000, RZ ;  /* 0x0080000000007824 */ /* 0x000fc600078e00ff */
[----:B------:R-:W-:-:S04]  /*02f0*/  FFMA R4, R3, 1.4426950216293334961, -R4 ;  /* 0x3fb8aa3b03047823 */ /* 0x000fc80000000804 */
[----:B------:R-:W-:Y:S01]  /*0300*/  FFMA R10, R3, 1.925963033500011079e-08, R4 ;  /* 0x32a57060030a7823 */ /* 0x000fe20000000004 */
[----:B-1----:R-:W-:-:S03]  /*0310*/  IMAD R5, R5, UR6, R2 ;  /* 0x0000000605057c24 */ /* 0x002fc6000f8e0202 */
[----:B------:R-:W1:Y:S01]  /*0320*/  MUFU.EX2 R11, R10 ;  /* 0x0000000a000b7308 */ /* 0x000e620000000800 */
[----:B--2---:R-:W-:-:S04]  /*0330*/  IMAD.WIDE R2, R5, 0x4, R6 ;  /* 0x0000000405027825 */ /* 0x004fc800078e0206 */
[----:B0-----:R-:W-:-:S04]  /*0340*/  IMAD.WIDE R4, R5, 0x4, R8 ;  /* 0x0000000405047825 */ /* 0x001fc800078e0208 */
[----:B-1----:R-:W-:-:S05]  /*0350*/  FMUL R11, R0, R11 ;  /* 0x0000000b000b7220 */ /* 0x002fca0000400000 */
[----:B------:R-:W-:Y:S04]  /*0360*/  STG.E desc[UR4][R2.64], R11 ;  /* 0x0000000b02007986 */ /* 0x000fe8000c101904 */
[----:B------:R-:W-:Y:S01]  /*0370*/  STG.E desc[UR4][R4.64], R11 ;  /* 0x0000000b04007986 */ /* 0x000fe2000c101904 */
[----:B------:R-:W-:Y:S05]  /*0380*/  EXIT ;  /* 0x000000000000794d */ /* 0x000fea0003800000 */
        .weak           $__internal_0_$__cuda_sm3x_div_rn_noftz_f32_slowpath
        .type           $__internal_0_$__cuda_sm3x_div_rn_noftz_f32_slowpath,@function
        .size           $__internal_0_$__cuda_sm3x_div_rn_noftz_f32_slowpath,(.L_x_23 - $__internal_0_$__cuda_sm3x_div_rn_noftz_f32_slowpath)
$__internal_0_$__cuda_sm3x_div_rn_noftz_f32_slowpath:
[----:B------:R-:W-:Y:S01]  /*0390*/  SHF.R.U32.HI R6, RZ, 0x17, R7 ;  /* 0x00000017ff067819 */ /* 0x000fe20000011607 */
[----:B------:R-:W-:Y:S01]  /*03a0*/  BSSY.RECONVERGENT B1, `(.L_x_11) ;  /* 0x0000063000017945 */ /* 0x000fe20003800200 */
[----:B------:R-:W-:Y:S02]  /*03b0*/  SHF.R.U32.HI R0, RZ, 0x17, R3 ;  /* 0x00000017ff007819 */ /* 0x000fe40000011603 */
[----:B------:R-:W-:Y:S02]  /*03c0*/  LOP3.LUT R8, R6, 0xff, RZ, 0xc0, !PT ;  /* 0x000000ff06087812 */ /* 0x000fe400078ec0ff */
[----:B------:R-:W-:Y:S02]  /*03d0*/  LOP3.LUT R6, R0, 0xff, RZ, 0xc0, !PT ;  /* 0x000000ff00067812 */ /* 0x000fe400078ec0ff */
[----:B------:R-:W-:-:S03]  /*03e0*/  IADD3 R11, PT, PT, R8, -0x1, RZ ;  /* 0xffffffff080b7810 */ /* 0x000fc60007ffe0ff */
[----:B------:R-:W-:Y:S01]  /*03f0*/  VIADD R10, R6, 0xffffffff ;  /* 0xffffffff060a7836 */ /* 0x000fe20000000000 */
[----:B------:R-:W-:-:S04]  /*0400*/  ISETP.GT.U32.AND P0, PT, R11, 0xfd, PT ;  /* 0x000000fd0b00780c */ /* 0x000fc80003f04070 */
[----:B------:R-:W-:-:S13]  /*0410*/  ISETP.GT.U32.OR P0, PT, R10, 0xfd, P0 ;  /* 0x000000fd0a00780c */ /* 0x000fda0000704470 */
[----:B------:R-:W-:Y:S01]  /*0420*/  @!P0 IMAD.MOV.U32 R9, RZ, RZ, RZ ;  /* 0x000000ffff098224 */ /* 0x000fe200078e00ff */
[----:B------:R-:W-:Y:S06]  /*0430*/  @!P0 BRA `(.L_x_12) ;  /* 0x0000000000608947 */ /* 0x000fec0003800000 */
[----:B------:R-:W-:Y:S01]  /*0440*/  FSETP.GTU.FTZ.AND P0, PT, |R3|, +INF , PT ;  /* 0x7f8000000300780b */ /* 0x000fe20003f1c200 */
[----:B------:R-:W-:Y:S01]  /*0450*/  IMAD.MOV.U32 R0, RZ, RZ, R7 ;  /* 0x000000ffff007224 */ /* 0x000fe200078e0007 */
[----:B------:R-:W-:-:S04]  /*0460*/  FSETP.GTU.FTZ.AND P1, PT, |R7|, +INF , PT ;  /* 0x7f8000000700780b */ /* 0x000fc80003f3c200 */
[----:B------:R-:W-:-:S13]  /*0470*/  PLOP3.LUT P0, PT, P0, P1, PT, 0xf8, 0x8f ;  /* 0x00000000008f781c */ /* 0x000fda0000703f70 */
[----:B------:R-:W-:Y:S05]  /*0480*/  @P0 BRA `(.L_x_13) ;  /* 0x00000004004c0947 */ /* 0x000fea0003800000 */
[----:B------:R-:W-:-:S13]  /*0490*/  LOP3.LUT P0, RZ, R7, 0x7fffffff, R3, 0xc8, !PT ;  /* 0x7fffffff07ff7812 */ /* 0x000fda000780c803 */
[----:B------:R-:W-:Y:S05]  /*04a0*/  @!P0 BRA `(.L_x_14) ;  /* 0x00000004003c8947 */ /* 0x000fea0003800000 */
[C---:B------:R-:W-:Y:S02]  /*04b0*/  FSETP.NEU.FTZ.AND P2, PT, |R3|.reuse, +INF , PT ;  /* 0x7f8000000300780b */ /* 0x040fe40003f5d200 */
[----:B------:R-:W-:Y:S02]  /*04c0*/  FSETP.NEU.FTZ.AND P1, PT, |R0|, +INF , PT ;  /* 0x7f8000000000780b */ /* 0x000fe40003f3d200 */
[----:B------:R-:W-:-:S11]  /*04d0*/  FSETP.NEU.FTZ.AND P0, PT, |R3|, +INF , PT ;  /* 0x7f8000000300780b */ /* 0x000fd60003f1d200 */
[----:B------:R-:W-:Y:S05]  /*04e0*/  @!P1 BRA !P2, `(.L_x_14) ;  /* 0x00000004002c9947 */ /* 0x000fea0005000000 */
[----:B------:R-:W-:-:S04]  /*04f0*/  LOP3.LUT P2, RZ, R3, 0x7fffffff, RZ, 0xc0, !PT ;  /* 0x7fffffff03ff7812 */ /* 0x000fc8000784c0ff */
[----:B------:R-:W-:-:S13]  /*0500*/  PLOP3.LUT P1, PT, P1, P2, PT, 0x2f, 0xf2 ;  /* 0x0000000000f2781c */ /* 0x000fda0000f24577 */
[----:B------:R-:W-:Y:S05]  /*0510*/  @P1 BRA `(.L_x_15) ;  /* 0x0000000400181947 */ /* 0x000fea0003800000 */
[----:B------:R-:W-:-:S04]  /*0520*/  LOP3.LUT P1, RZ, R7, 0x7fffffff, RZ, 0xc0, !PT ;  /* 0x7fffffff07ff7812 */ /* 0x000fc8000782c0ff */
[----:B------:R-:W-:-:S13]  /*0530*/  PLOP3.LUT P0, PT, P0, P1, PT, 0x2f, 0xf2 ;  /* 0x0000000000f2781c */ /* 0x000fda0000702577 */
[----:B------:R-:W-:Y:S05]  /*0540*/  @P0 BRA `(.L_x_16) ;  /* 0x0000000400000947 */ /* 0x000fea0003800000 */
[----:B------:R-:W-:Y:S02]  /*0550*/  ISETP.GE.AND P0, PT, R10, RZ, PT ;  /* 0x000000ff0a00720c */ /* 0x000fe40003f06270 */
[----:B------:R-:W-:-:S11]  /*0560*/  ISETP.GE.AND P1, PT, R11, RZ, PT ;  /* 0x000000ff0b00720c */ /* 0x000fd60003f26270 */
[----:B------:R-:W-:Y:S01]  /*0570*/  @P0 MOV R9, RZ ;  /* 0x000000ff00090202 */ /* 0x000fe20000000f00 */
[----:B------:R-:W-:Y:S02]  /*0580*/  @!P0 IMAD.MOV.U32 R9, RZ, RZ, -0x40 ;  /* 0xffffffc0ff098424 */ /* 0x000fe400078e00ff */
[----:B------:R-:W-:Y:S01]  /*0590*/  @!P0 FFMA R3, R3, 1.84467440737095516160e+19, RZ ;  /* 0x5f80000003038823 */ /* 0x000fe200000000ff */
[----:B------:R-:W-:Y:S01]  /*05a0*/  @!P1 FFMA R7, R0, 1.84467440737095516160e+19, RZ ;  /* 0x5f80000000079823 */ /* 0x000fe200000000ff */
[----:B------:R-:W-:-:S07]  /*05b0*/  @!P1 VIADD R9, R9, 0x40 ;  /* 0x0000004009099836 */ /* 0x000fce0000000000 */
.L_x_12:
[----:B------:R-:W-:Y:S01]  /*05c0*/  LEA R0, R8, 0xc0800000, 0x17 ;  /* 0xc080000008007811 */ /* 0x000fe200078eb8ff */
[----:B------:R-:W-:Y:S01]  /*05d0*/  BSSY.RECONVERGENT B2, `(.L_x_17) ;  /* 0x0000036000027945 */ /* 0x000fe20003800200 */
[----:B------:R-:W-:-:S03]  /*05e0*/  IADD3 R6, PT, PT, R6, -0x7f, RZ ;  /* 0xffffff8106067810 */ /* 0x000fc60007ffe0ff */
[----:B------:R-:W-:Y:S02]  /*05f0*/  IMAD.IADD R7, R7, 0x1, -R0 ;  /* 0x0000000107077824 */ /* 0x000fe400078e0a00 */
[C---:B------:R-:W-:Y:S01]  /*0600*/  IMAD R0, R6.reuse, -0x800000, R3 ;  /* 0xff80000006007824 */ /* 0x040fe200078e0203 */
[----:B------:R-:W-:Y:S01]  /*0610*/  IADD3 R6, PT, PT, R6, 0x7f, -R8 ;  /* 0x0000007f06067810 */ /* 0x000fe20007ffe808 */
[----:B------:R-:W0:Y:S01]  /*0620*/  MUFU.RCP R10, R7 ;  /* 0x00000007000a7308 */ /* 0x000e220000001000 */
[----:B------:R-:W-:-:S03]  /*0630*/  FADD.FTZ R11, -R7, -RZ ;  /* 0x800000ff070b7221 */ /* 0x000fc60000010100 */
[----:B------:R-:W-:Y:S02]  /*0640*/  IMAD.IADD R6, R6, 0x1, R9 ;  /* 0x0000000106067824 */ /* 0x000fe400078e0209 */
[----:B0-----:R-:W-:-:S04]  /*0650*/  FFMA R13, R10, R11, 1 ;  /* 0x3f8000000a0d7423 */ /* 0x001fc8000000000b */
[----:B------:R-:W-:-:S04]  /*0660*/  FFMA R12, R10, R13, R10 ;  /* 0x0000000d0a0c7223 */ /* 0x000fc8000000000a */
[----:B------:R-:W-:-:S04]  /*0670*/  FFMA R3, R0, R12, RZ ;  /* 0x0000000c00037223 */ /* 0x000fc800000000ff */
[----:B------:R-:W-:-:S04]  /*0680*/  FFMA R10, R11, R3, R0 ;  /* 0x000000030b0a7223 */ /* 0x000fc80000000000 */
[----:B------:R-:W-:-:S04]  /*0690*/  FFMA R13, R12, R10, R3 ;  /* 0x0000000a0c0d7223 */ /* 0x000fc80000000003 */
[----:B------:R-:W-:-:S04]  /*06a0*/  FFMA R10, R11, R13, R0 ;  /* 0x0000000d0b0a7223 */ /* 0x000fc80000000000 */
[----:B------:R-:W-:-:S05]  /*06b0*/  FFMA R0, R12, R10, R13 ;  /* 0x0000000a0c007223 */ /* 0x000fca000000000d */
[----:B------:R-:W-:-:S04]  /*06c0*/  SHF.R.U32.HI R3, RZ, 0x17, R0 ;  /* 0x00000017ff037819 */ /* 0x000fc80000011600 */
[----:B------:R-:W-:-:S05]  /*06d0*/  LOP3.LUT R3, R3, 0xff, RZ, 0xc0, !PT ;  /* 0x000000ff03037812 */ /* 0x000fca00078ec0ff */
[----:B------:R-:W-:-:S04]  /*06e0*/  IMAD.IADD R9, R3, 0x1, R6 ;  /* 0x0000000103097824 */ /* 0x000fc800078e0206 */
[----:B------:R-:W-:-:S05]  /*06f0*/  VIADD R3, R9, 0xffffffff ;  /* 0xffffffff09037836 */ /* 0x000fca0000000000 */
[----:B------:R-:W-:-:S13]  /*0700*/  ISETP.GE.U32.AND P0, PT, R3, 0xfe, PT ;  /* 0x000000fe0300780c */ /* 0x000fda0003f06070 */
[----:B------:R-:W-:Y:S05]  /*0710*/  @!P0 BRA `(.L_x_18) ;  /* 0x0000000000808947 */ /* 0x000fea0003800000 */
[----:B------:R-:W-:-:S13]  /*0720*/  ISETP.GT.AND P0, PT, R9, 0xfe, PT ;  /* 0x000000fe0900780c */ /* 0x000fda0003f04270 */
[----:B------:R-:W-:Y:S05]  /*0730*/  @P0 BRA `(.L_x_19) ;  /* 0x00000000006c0947 */ /* 0x000fea0003800000 */
[----:B------:R-:W-:-:S13]  /*0740*/  ISETP.GE.AND P0, PT, R9, 0x1, PT ;  /* 0x000000010900780c */ /* 0x000fda0003f06270 */
[----:B------:R-:W-:Y:S05]  /*0750*/  @P0 BRA `(.L_x_20) ;  /* 0x0000000000740947 */ /* 0x000fea0003800000 */
[----:B------:R-:W-:Y:S02]  /*0760*/  ISETP.GE.AND P0, PT, R9, -0x18, PT ;  /* 0xffffffe80900780c */ /* 0x000fe40003f06270 */
[----:B------:R-:W-:-:S11]  /*0770*/  LOP3.LUT R0, R0, 0x80000000, RZ, 0xc0, !PT ;  /* 0x8000000000007812 */ /* 0x000fd600078ec0ff */
[----:B------:R-:W-:Y:S05]  /*0780*/  @!P0 BRA `(.L_x_20) ;  /* 0x0000000000688947 */ /* 0x000fea0003800000 */
[CCC-:B------:R-:W-:Y:S01]  /*0790*/  FFMA.RZ R3, R12.reuse, R10.reuse, R13.reuse ;  /* 0x0000000a0c037223 */ /* 0x1c0fe2000000c00d */
[C---:B------:R-:W-:Y:S01]  /*07a0*/  IADD3 R8, PT, PT, R9.reuse, 0x20, RZ ;  /* 0x0000002009087810 */ /* 0x040fe20007ffe0ff */
[CCC-:B------:R-:W-:Y:S01]  /*07b0*/  FFMA.RM R6, R12.reuse, R10.reuse, R13.reuse ;  /* 0x0000000a0c067223 */ /* 0x1c0fe2000000400d */
[----:B------:R-:W-:Y:S02]  /*07c0*/  ISETP.NE.AND P2, PT, R9, RZ, PT ;  /* 0x000000ff0900720c */ /* 0x000fe40003f45270 */
[----:B------:R-:W-:Y:S01]  /*07d0*/  LOP3.LUT R7, R3, 0x7fffff, RZ, 0xc0, !PT ;  /* 0x007fffff03077812 */ /* 0x000fe200078ec0ff */
[----:B------:R-:W-:Y:S01]  /*07e0*/  FFMA.RP R3, R12, R10, R13 ;  /* 0x0000000a0c037223 */ /* 0x000fe2000000800d */
[----:B------:R-:W-:Y:S01]  /*07f0*/  ISETP.NE.AND P1, PT, R9, RZ, PT ;  /* 0x000000ff0900720c */ /* 0x000fe20003f25270 */
[----:B------:R-:W-:Y:S01]  /*0800*/  IMAD.MOV R9, RZ, RZ, -R9 ;  /* 0x000000ffff097224 */ /* 0x000fe200078e0a09 */
[----:B------:R-:W-:Y:S02]  /*0810*/  LOP3.LUT R7, R7, 0x800000, RZ, 0xfc, !PT ;  /* 0x0080000007077812 */ /* 0x000fe400078efcff */
[----:B------:R-:W-:-:S02]  /*0820*/  FSETP.NEU.FTZ.AND P0, PT, R3, R6, PT ;  /* 0x000000060300720b */ /* 0x000fc40003f1d000 */
[----:B------:R-:W-:Y:S02]  /*0830*/  SHF.L.U32 R8, R7, R8, RZ ;  /* 0x0000000807087219 */ /* 0x000fe400000006ff */
[----:B------:R-:W-:Y:S02]  /*0840*/  SEL R6, R9, RZ, P2 ;  /* 0x000000ff09067207 */ /* 0x000fe40001000000 */
[----:B------:R-:W-:Y:S02]  /*0850*/  ISETP.NE.AND P1, PT, R8, RZ, P1 ;  /* 0x000000ff0800720c */ /* 0x000fe40000f25270 */
[----:B------:R-:W-:Y:S02]  /*0860*/  SHF.R.U32.HI R6, RZ, R6, R7 ;  /* 0x00000006ff067219 */ /* 0x000fe40000011607 */
[----:B------:R-:W-:Y:S02]  /*0870*/  PLOP3.LUT P0, PT, P0, P1, PT, 0xf8, 0x8f ;  /* 0x00000000008f781c */ /* 0x000fe40000703f70 */
[----:B------:R-:W-:-:S02]  /*0880*/  SHF.R.U32.HI R8, RZ, 0x1, R6 ;  /* 0x00000001ff087819 */ /* 0x000fc40000011606 */
[----:B------:R-:W-:-:S04]  /*0890*/  SEL R3, RZ, 0x1, !P0 ;  /* 0x00000001ff037807 */ /* 0x000fc80004000000 */
[----:B------:R-:W-:-:S04]  /*08a0*/  LOP3.LUT R3, R3, 0x1, R8, 0xf8, !PT ;  /* 0x0000000103037812 */ /* 0x000fc800078ef808 */
[----:B------:R-:W-:-:S05]  /*08b0*/  LOP3.LUT R3, R3, R6, RZ, 0xc0, !PT ;  /* 0x0000000603037212 */ /* 0x000fca00078ec0ff */
[----:B------:R-:W-:-:S05]  /*08c0*/  IMAD.IADD R3, R8, 0x1, R3 ;  /* 0x0000000108037824 */ /* 0x000fca00078e0203 */
[----:B------:R-:W-:Y:S01]  /*08d0*/  LOP3.LUT R0, R3, R0, RZ, 0xfc, !PT ;  /* 0x0000000003007212 */ /* 0x000fe200078efcff */
[----:B------:R-:W-:Y:S06]  /*08e0*/  BRA `(.L_x_20) ;  /* 0x0000000000107947 */ /* 0x000fec0003800000 */
.L_x_19:
[----:B------:R-:W-:-:S04]  /*08f0*/  LOP3.LUT R0, R0, 0x80000000, RZ, 0xc0, !PT ;  /* 0x8000000000007812 */ /* 0x000fc800078ec0ff */
[----:B------:R-:W-:Y:S01]  /*0900*/  LOP3.LUT R0, R0, 0x7f800000, RZ, 0xfc, !PT ;  /* 0x7f80000000007812 */ /* 0x000fe200078efcff */
[----:B------:R-:W-:Y:S06]  /*0910*/  BRA `(.L_x_20) ;  /* 0x0000000000047947 */ /* 0x000fec0003800000 */
.L_x_18:
[----:B------:R-:W-:-:S07]  /*0920*/  IMAD R0, R6, 0x800000, R0 ;  /* 0x0080000006007824 */ /* 0x000fce00078e0200 */
.L_x_20:
[----:B------:R-:W-:Y:S05]  /*0930*/  BSYNC.RECONVERGENT B2 ;  /* 0x0000000000027941 */ /* 0x000fea0003800200 */
.L_x_17:
[----:B------:R-:W-:Y:S05]  /*0940*/  BRA `(.L_x_21) ;  /* 0x0000000000207947 */ /* 0x000fea0003800000 */
.L_x_16:
[----:B------:R-:W-:-:S04]  /*0950*/  LOP3.LUT R0, R7, 0x80000000, R3, 0x48, !PT ;  /* 0x8000000007007812 */ /* 0x000fc800078e4803 */
[----:B------:R-:W-:Y:S01]  /*0960*/  LOP3.LUT R0, R0, 0x7f800000, RZ, 0xfc, !PT ;  /* 0x7f80000000007812 */ /* 0x000fe200078efcff */
[----:B------:R-:W-:Y:S06]  /*0970*/  BRA `(.L_x_21) ;  /* 0x0000000000147947 */ /* 0x000fec0003800000 */
.L_x_15:
[----:B------:R-:W-:Y:S01]  /*0980*/  LOP3.LUT R0, R7, 0x80000000, R3, 0x48, !PT ;  /* 0x8000000007007812 */ /* 0x000fe200078e4803 */
[----:B------:R-:W-:Y:S06]  /*0990*/  BRA `(.L_x_21) ;  /* 0x00000000000c7947 */ /* 0x000fec0003800000 */
.L_x_14:
[----:B------:R-:W0:Y:S01]  /*09a0*/  MUFU.RSQ R0, -QNAN ;  /* 0xffc0000000007908 */ /* 0x000e220000001400 */
[----:B------:R-:W-:Y:S05]  /*09b0*/  BRA `(.L_x_21) ;  /* 0x0000000000047947 */ /* 0x000fea0003800000 */
.L_x_13:
[----:B------:R-:W-:-:S07]  /*09c0*/  FADD.FTZ R0, R3, R0 ;  /* 0x0000000003007221 */ /* 0x000fce0000010000 */
.L_x_21:
[----:B------:R-:W-:Y:S05]  /*09d0*/  BSYNC.RECONVERGENT B1 ;  /* 0x0000000000017941 */ /* 0x000fea0003800200 */
.L_x_11:
[----:B------:R-:W-:Y:S01]  /*09e0*/  MOV R6, R4 ;  /* 0x0000000400067202 */ /* 0x000fe20000000f00 */
[----:B------:R-:W-:-:S04]  /*09f0*/  IMAD.MOV.U32 R7, RZ, RZ, 0x0 ;  /* 0x00000000ff077424 */ /* 0x000fc800078e00ff */
[----:B0-----:R-:W-:Y:S05]  /*0a00*/  RET.REL.NODEC R6 `(_Z13init_gaussianPfS_iiffff) ;  /* 0xfffffff4067c7950 */ /* 0x001fea0003c3ffff */
.L_x_22:
        /* <DEDUP_REMOVED lines=15> */
.L_x_23:


//--------------------- .nv.shared._Z16wave_step_sharedPKfS0_Pfiif --------------------------
	.section	.nv.shared._Z16wave_step_sharedPKfS0_Pfiif,"aw",@nobits
	.sectionflags	@""
	.align	16
	.zero		1024


//--------------------- .nv.shared.reserved.0     --------------------------
	.section	.nv.shared.reserved.0,"aw",@nobits
	.weak		__nv_reservedSMEM_offset_0_alias
	.size		__nv_reservedSMEM_offset_0_alias, 0, 64
	.other		__nv_reservedSMEM_offset_0_alias,@"STO_CUDA_RESERVED_SHARED STV_DEFAULT"
__nv_reservedSMEM_offset_0_alias:
	.zero		0
	.zero		64


//--------------------- .nv.shared._Z13init_gaussianPfS_iiffff --------------------------
	.section	.nv.shared._Z13init_gaussianPfS_iiffff,"aw",@nobits
	.sectionflags	@""
	.align	16
	.zero		1024


//--------------------- .nv.constant0._Z16wave_step_sharedPKfS0_Pfiif --------------------------
	.section	.nv.constant0._Z16wave_step_sharedPKfS0_Pfiif,"a",@progbits
	.sectionflags	@""
	.align	4
.nv.constant0._Z16wave_step_sharedPKfS0_Pfiif:
	.zero		932


//--------------------- .nv.constant0._Z13init_gaussianPfS_iiffff --------------------------
	.section	.nv.constant0._Z13init_gaussianPfS_iiffff,"a",@progbits
	.sectionflags	@""
	.align	4
.nv.constant0._Z13init_gaussianPfS_iiffff:
	.zero		936


//--------------------- SYMBOLS --------------------------

	.type		.nv.reservedSmem.offset0,@object
	.size		.nv.reservedSmem.offset0,0x4
	.type		.nv.reservedSmem.cap,@object
	.size		.nv.reservedSmem.cap,0x4
